//
// Generated by NVIDIA NVVM Compiler
//
// Compiler Build ID: CL-36424714
// Cuda compilation tools, release 13.0, V13.0.88
// Based on NVVM 20.0.0
//

.version 9.0
.target sm_100
.address_size 64

	// .globl	_Z9sumVectorPiS_

.visible .entry _Z9sumVectorPiS_(
	.param .u64 .ptr .align 1 _Z9sumVectorPiS__param_0,
	.param .u64 .ptr .align 1 _Z9sumVectorPiS__param_1
)
{
	.reg .b32 	%r<5>;
	.reg .b64 	%rd<8>;

	ld.param.u64 	%rd1, [_Z9sumVectorPiS__param_0];
	ld.param.u64 	%rd2, [_Z9sumVectorPiS__param_1];
	cvta.to.global.u64 	%rd3, %rd1;
	cvta.to.global.u64 	%rd4, %rd2;
	mov.u32 	%r1, %tid.x;
	mul.wide.u32 	%rd5, %r1, 4;
	add.s64 	%rd6, %rd4, %rd5;
	ld.global.u32 	%r2, [%rd6];
	add.s64 	%rd7, %rd3, %rd5;
	ld.global.u32 	%r3, [%rd7];
	add.s32 	%r4, %r3, %r2;
	st.global.u32 	[%rd7], %r4;
	ret;

}
	// .globl	_Z7setDataPi
.visible .entry _Z7setDataPi(
	.param .u64 .ptr .align 1 _Z7setDataPi_param_0
)
{
	.reg .b32 	%r<2>;
	.reg .b64 	%rd<5>;

	ld.param.u64 	%rd1, [_Z7setDataPi_param_0];
	cvta.to.global.u64 	%rd2, %rd1;
	mov.u32 	%r1, %tid.x;
	mul.wide.u32 	%rd3, %r1, 4;
	add.s64 	%rd4, %rd2, %rd3;
	st.global.u32 	[%rd4], %r1;
	ret;

}


// ===== COMPILED SASS (sm_100) =====

	.target	sm_100

	.elftype	@"ET_EXEC"


//--------------------- .note.nv.tkinfo           --------------------------
	.section	.note.nv.tkinfo,"",@"SHT_NOTE"
	.sectionflags	@"SHF_NOTE_NV_TKINFO"
	.tkinfo
        /*0018*/ 	.word	0x00000002
        /*0030*/ 	.string	""
        /*0030*/ 	.string	"ptxas"
        /*0030*/ 	.string	"Cuda compilation tools, release 13.0, V13.0.88"
        /*0030*/ 	.string	"Build cuda_13.0.r13.0/compiler.36424714_0"
        /*0030*/ 	.string	"-arch sm_100 -m 64 "



//--------------------- .note.nv.cuinfo           --------------------------
	.section	.note.nv.cuinfo,"",@"SHT_NOTE"
	.sectionflags	@"SHF_NOTE_NV_CUINFO"
        /*0018*/ 	.short	0x0002
        /*001a*/ 	.short	0x0064
        /*001c*/ 	.short	0x0082
	.zero		2


//--------------------- .nv.info                  --------------------------
	.section	.nv.info,"",@"SHT_CUDA_INFO"
	.align	4


	//----- nvinfo : EIATTR_REGCOUNT
	.align		4
        /*0000*/ 	.byte	0x04, 0x2f
        /*0002*/ 	.short	(.L_1 - .L_0)
	.align		4
.L_0:
        /*0004*/ 	.word	index@(_Z9sumVectorPiS_)
        /*0008*/ 	.word	0x0000000a


	//----- nvinfo : EIATTR_FRAME_SIZE
	.align		4
.L_1:
        /*000c*/ 	.byte	0x04, 0x11
        /*000e*/ 	.short	(.L_3 - .L_2)
	.align		4
.L_2:
        /*0010*/ 	.word	index@(_Z9sumVectorPiS_)
        /*0014*/ 	.word	0x00000000


	//----- nvinfo : EIATTR_REGCOUNT
	.align		4
.L_3:
        /*0018*/ 	.byte	0x04, 0x2f
        /*001a*/ 	.short	(.L_5 - .L_4)
	.align		4
.L_4:
        /*001c*/ 	.word	index@(_Z7setDataPi)
        /*0020*/ 	.word	0x00000008


	//----- nvinfo : EIATTR_FRAME_SIZE
	.align		4
.L_5:
        /*0024*/ 	.byte	0x04, 0x11
        /*0026*/ 	.short	(.L_7 - .L_6)
	.align		4
.L_6:
        /*0028*/ 	.word	index@(_Z7setDataPi)
        /*002c*/ 	.word	0x00000000


	//----- nvinfo : EIATTR_MIN_STACK_SIZE
	.align		4
.L_7:
        /*0030*/ 	.byte	0x04, 0x12
        /*0032*/ 	.short	(.L_9 - .L_8)
	.align		4
.L_8:
        /*0034*/ 	.word	index@(_Z7setDataPi)
        /*0038*/ 	.word	0x00000000


	//----- nvinfo : EIATTR_MIN_STACK_SIZE
	.align		4
.L_9:
        /*003c*/ 	.byte	0x04, 0x12
        /*003e*/ 	.short	(.L_11 - .L_10)
	.align		4
.L_10:
        /*0040*/ 	.word	index@(_Z9sumVectorPiS_)
        /*0044*/ 	.word	0x00000000
.L_11:


//--------------------- .nv.compat                --------------------------
	.section	.nv.compat,"",@"SHT_CUDA_COMPAT_INFO"
	.align	4
        /*0000*/ 	.byte	0x02, 0x09, 0x00, 0x00, 0x02, 0x02, 0x01, 0x00, 0x02, 0x05, 0x05, 0x00, 0x03, 0x07, 0x01, 0x01
        /*0010*/ 	.byte	0x02, 0x03, 0x00, 0x00, 0x02, 0x06, 0x01, 0x00, 0x04, 0x0b, 0x08, 0x00, 0x09, 0x00, 0x00, 0x00
        /*0020*/ 	.byte	0x00, 0x00, 0x00, 0x00


//--------------------- .nv.info._Z7setDataPi     --------------------------
	.section	.nv.info._Z7setDataPi,"",@"SHT_CUDA_INFO"
	.sectionflags	@""
	.align	4


	//----- nvinfo : EIATTR_CUDA_API_VERSION
	.align		4
        /*0000*/ 	.byte	0x04, 0x37
        /*0002*/ 	.short	(.L_13 - .L_12)
.L_12:
        /*0004*/ 	.word	0x00000082


	//----- nvinfo : EIATTR_KPARAM_INFO
	.align		4
.L_13:
        /*0008*/ 	.byte	0x04, 0x17
        /*000a*/ 	.short	(.L_15 - .L_14)
.L_14:
        /*000c*/ 	.word	0x00000000
        /*0010*/ 	.short	0x0000
        /*0012*/ 	.short	0x0000
        /*0014*/ 	.byte	0x00, 0xf5, 0x21, 0x00


	//----- nvinfo : EIATTR_SPARSE_MMA_MASK
	.align		4
.L_15:
        /*0018*/ 	.byte	0x03, 0x50
        /*001a*/ 	.short	0x0000


	//----- nvinfo : EIATTR_MAXREG_COUNT
	.align		4
        /*001c*/ 	.byte	0x03, 0x1b
        /*001e*/ 	.short	0x00ff


	//----- nvinfo : EIATTR_MERCURY_ISA_VERSION
	.align		4
        /*0020*/ 	.byte	0x03, 0x5f
        /*0022*/ 	.short	0x0101


	//----- nvinfo : EIATTR_VRC_CTA_INIT_COUNT
	.align		4
        /*0024*/ 	.byte	0x02, 0x4a
	.zero		1
	.zero		1


	//----- nvinfo : EIATTR_EXIT_INSTR_OFFSETS
	.align		4
        /*0028*/ 	.byte	0x04, 0x1c
        /*002a*/ 	.short	(.L_17 - .L_16)


	//   ....[0]....
.L_16:
        /*002c*/ 	.word	0x00000060


	//----- nvinfo : EIATTR_CBANK_PARAM_SIZE
	.align		4
.L_17:
        /*0030*/ 	.byte	0x03, 0x19
        /*0032*/ 	.short	0x0008


	//----- nvinfo : EIATTR_PARAM_CBANK
	.align		4
        /*0034*/ 	.byte	0x04, 0x0a
        /*0036*/ 	.short	(.L_19 - .L_18)
	.align		4
.L_18:
        /*0038*/ 	.word	index@(.nv.constant0._Z7setDataPi)
        /*003c*/ 	.short	0x0380
        /*003e*/ 	.short	0x0008


	//----- nvinfo : EIATTR_SW_WAR
	.align		4
.L_19:
        /*0040*/ 	.byte	0x04, 0x36
        /*0042*/ 	.short	(.L_21 - .L_20)
.L_20:
        /*0044*/ 	.word	0x00000008
.L_21:


//--------------------- .nv.info._Z9sumVectorPiS_ --------------------------
	.section	.nv.info._Z9sumVectorPiS_,"",@"SHT_CUDA_INFO"
	.sectionflags	@""
	.align	4


	//----- nvinfo : EIATTR_CUDA_API_VERSION
	.align		4
        /*0000*/ 	.byte	0x04, 0x37
        /*0002*/ 	.short	(.L_23 - .L_22)
.L_22:
        /*0004*/ 	.word	0x00000082


	//----- nvinfo : EIATTR_KPARAM_INFO
	.align		4
.L_23:
        /*0008*/ 	.byte	0x04, 0x17
        /*000a*/ 	.short	(.L_25 - .L_24)
.L_24:
        /*000c*/ 	.word	0x00000000
        /*0010*/ 	.short	0x0001
        /*0012*/ 	.short	0x0008
        /*0014*/ 	.byte	0x00, 0xf5, 0x21, 0x00


	//----- nvinfo : EIATTR_KPARAM_INFO
	.align		4
.L_25:
        /*0018*/ 	.byte	0x04, 0x17
        /*001a*/ 	.short	(.L_27 - .L_26)
.L_26:
        /*001c*/ 	.word	0x00000000
        /*0020*/ 	.short	0x0000
        /*0022*/ 	.short	0x0000
        /*0024*/ 	.byte	0x00, 0xf5, 0x21, 0x00


	//----- nvinfo : EIATTR_SPARSE_MMA_MASK
	.align		4
.L_27:
        /*0028*/ 	.byte	0x03, 0x50
        /*002a*/ 	.short	0x0000


	//----- nvinfo : EIATTR_MAXREG_COUNT
	.align		4
        /*002c*/ 	.byte	0x03, 0x1b
        /*002e*/ 	.short	0x00ff


	//----- nvinfo : EIATTR_MERCURY_ISA_VERSION
	.align		4
        /*0030*/ 	.byte	0x03, 0x5f
        /*0032*/ 	.short	0x0101


	//----- nvinfo : EIATTR_VRC_CTA_INIT_COUNT
	.align		4
        /*0034*/ 	.byte	0x02, 0x4a
	.zero		1
	.zero		1


	//----- nvinfo : EIATTR_EXIT_INSTR_OFFSETS
	.align		4
        /*0038*/ 	.byte	0x04, 0x1c
        /*003a*/ 	.short	(.L_29 - .L_28)


	//   ....[0]....
.L_28:
        /*003c*/ 	.word	0x000000b0


	//----- nvinfo : EIATTR_CBANK_PARAM_SIZE
	.align		4
.L_29:
        /*0040*/ 	.byte	0x03, 0x19
        /*0042*/ 	.short	0x0010


	//----- nvinfo : EIATTR_PARAM_CBANK
	.align		4
        /*0044*/ 	.byte	0x04, 0x0a
        /*0046*/ 	.short	(.L_31 - .L_30)
	.align		4
.L_30:
        /*0048*/ 	.word	index@(.nv.constant0._Z9sumVectorPiS_)
        /*004c*/ 	.short	0x0380
        /*004e*/ 	.short	0x0010


	//----- nvinfo : EIATTR_SW_WAR
	.align		4
.L_31:
        /*0050*/ 	.byte	0x04, 0x36
        /*0052*/ 	.short	(.L_33 - .L_32)
.L_32:
        /*0054*/ 	.word	0x00000008
.L_33:


//--------------------- .nv.callgraph             --------------------------
	.section	.nv.callgraph,"",@"SHT_CUDA_CALLGRAPH"
	.align	4
	.sectionentsize	8
	.align		4
        /*0000*/ 	.word	0x00000000
	.align		4
        /*0004*/ 	.word	0xffffffff
	.align		4
        /*0008*/ 	.word	0x00000000
	.align		4
        /*000c*/ 	.word	0xfffffffe
	.align		4
        /*0010*/ 	.word	0x00000000
	.align		4
        /*0014*/ 	.word	0xfffffffd
	.align		4
        /*0018*/ 	.word	0x00000000
	.align		4
        /*001c*/ 	.word	0xfffffffc


//--------------------- .text._Z7setDataPi        --------------------------
	.section	.text._Z7setDataPi,"ax",@progbits
	.align	128
        .global         _Z7setDataPi
        .type           _Z7setDataPi,@function
        .size           _Z7setDataPi,(.L_x_2 - _Z7setDataPi)
        .other          _Z7setDataPi,@"STO_CUDA_ENTRY STV_DEFAULT"
_Z7setDataPi:
.text._Z7setDataPi:
[----:B------:R-:W-:Y:S01]  /*0000*/  LDC R1, c[0x0][0x37c] ;  /* 0x0000df00ff017b82 */ /* 0x000fe20000000800 */
[----:B------:R-:W0:Y:S07]  /*0010*/  S2R R5, SR_TID.X ;  /* 0x0000000000057919 */ /* 0x000e2e0000002100 */
[----:B------:R-:W0:Y:S01]  /*0020*/  LDC.64 R2, c[0x0][0x380] ;  /* 0x0000e000ff027b82 */ /* 0x000e220000000a00 */
[----:B------:R-:W1:Y:S01]  /*0030*/  LDCU.64 UR4, c[0x0][0x358] ;  /* 0x00006b00ff0477ac */ /* 0x000e620008000a00 */
[----:B0-----:R-:W-:-:S05]  /*0040*/  IMAD.WIDE.U32 R2, R5, 0x4, R2 ;  /* 0x0000000405027825 */ /* 0x001fca00078e0002 */
[----:B-1----:R-:W-:Y:S01]  /*0050*/  STG.E desc[UR4][R2.64], R5 ;  /* 0x0000000502007986 */ /* 0x002fe2000c101904 */
[----:B------:R-:W-:Y:S05]  /*0060*/  EXIT ;  /* 0x000000000000794d */ /* 0x000fea0003800000 */
.L_x_0:
[----:B------:R-:W-:-:S00]  /*0070*/  BRA `(.L_x_0) ;  /* 0xfffffffc00fc7947 */ /* 0x000fc0000383ffff */
[----:B------:R-:W-:-:S00]  /*0080*/  NOP ;  /* 0x0000000000007918 */ /* 0x000fc00000000000 */
[----:B------:R-:W-:-:S00]  /*0090*/  NOP ;  /* 0x0000000000007918 */ /* 0x000fc00000000000 */
[----:B------:R-:W-:-:S00]  /*00a0*/  NOP ;  /* 0x0000000000007918 */ /* 0x000fc00000000000 */
[----:B------:R-:W-:-:S00]  /*00b0*/  NOP ;  /* 0x0000000000007918 */ /* 0x000fc00000000000 */
[----:B------:R-:W-:-:S00]  /*00c0*/  NOP ;  /* 0x0000000000007918 */ /* 0x000fc00000000000 */
[----:B------:R-:W-:-:S00]  /*00d0*/  NOP ;  /* 0x0000000000007918 */ /* 0x000fc00000000000 */
[----:B------:R-:W-:-:S00]  /*00e0*/  NOP ;  /* 0x0000000000007918 */ /* 0x000fc00000000000 */
[----:B------:R-:W-:-:S00]  /*00f0*/  NOP ;  /* 0x0000000000007918 */ /* 0x000fc00000000000 */
.L_x_2:


//--------------------- .text._Z9sumVectorPiS_    --------------------------
	.section	.text._Z9sumVectorPiS_,"ax",@progbits
	.align	128
        .global         _Z9sumVectorPiS_
        .type           _Z9sumVectorPiS_,@function
        .size           _Z9sumVectorPiS_,(.L_x_3 - _Z9sumVectorPiS_)
        .other          _Z9sumVectorPiS_,@"STO_CUDA_ENTRY STV_DEFAULT"
_Z9sumVectorPiS_:
.text._Z9sumVectorPiS_:
[----:B------:R-:W-:Y:S01]  /*0000*/  LDC R1, c[0x0][0x37c] ;  /* 0x0000df00ff017b82 */ /* 0x000fe20000000800 */
[----:B------:R-:W0:Y:S07]  /*0010*/  S2R R7, SR_TID.X ;  /* 0x0000000000077919 */ /* 0x000e2e0000002100 */
[----:B------:R-:W0:Y:S01]  /*0020*/  LDC.64 R2, c[0x0][0x388] ;  /* 0x0000e200ff027b82 */ /* 0x000e220000000a00 */
[----:B------:R-:W1:Y:S07]  /*0030*/  LDCU.64 UR4, c[0x0][0x358] ;  /* 0x00006b00ff0477ac */ /* 0x000e6e0008000a00 */
[----:B------:R-:W2:Y:S01]  /*0040*/  LDC.64 R4, c[0x0][0x380] ;  /* 0x0000e000ff047b82 */ /* 0x000ea20000000a00 */
[----:B0-----:R-:W-:-:S04]  /*0050*/  IMAD.WIDE.U32 R2, R7, 0x4, R2 ;  /* 0x0000000407027825 */ /* 0x001fc800078e0002 */
[----:B--2---:R-:W-:Y:S02]  /*0060*/  IMAD.WIDE.U32 R4, R7, 0x4, R4 ;  /* 0x0000000407047825 */ /* 0x004fe400078e0004 */
[----:B-1----:R-:W2:Y:S04]  /*0070*/  LDG.E R2, desc[UR4][R2.64] ;  /* 0x0000000402027981 */ /* 0x002ea8000c1e1900 */
[----:B------:R-:W2:Y:S02]  /*0080*/  LDG.E R7, desc[UR4][R4.64] ;  /* 0x0000000404077981 */ /* 0x000ea4000c1e1900 */
[----:B--2---:R-:W-:-:S05]  /*0090*/  IADD3 R7, PT, PT, R2, R7, RZ ;  /* 0x0000000702077210 */ /* 0x004fca0007ffe0ff */
[----:B------:R-:W-:Y:S01]  /*00a0*/  STG.E desc[UR4][R4.64], R7 ;  /* 0x0000000704007986 */ /* 0x000fe2000c101904 */
[----:B------:R-:W-:Y:S05]  /*00b0*/  EXIT ;  /* 0x000000000000794d */ /* 0x000fea0003800000 */
.L_x_1:
        /* <DEDUP_REMOVED lines=12> */
.L_x_3:


//--------------------- .nv.shared.reserved.0     --------------------------
	.section	.nv.shared.reserved.0,"aw",@nobits
	.weak		__nv_reservedSMEM_offset_0_alias
	.size		__nv_reservedSMEM_offset_0_alias, 0, 64
	.other		__nv_reservedSMEM_offset_0_alias,@"STO_CUDA_RESERVED_SHARED STV_DEFAULT"
__nv_reservedSMEM_offset_0_alias:
	.zero		0
	.zero		64


//--------------------- .nv.constant0._Z7setDataPi --------------------------
	.section	.nv.constant0._Z7setDataPi,"a",@progbits
	.sectionflags	@""
	.align	4
.nv.constant0._Z7setDataPi:
	.zero		904


//--------------------- .nv.constant0._Z9sumVectorPiS_ --------------------------
	.section	.nv.constant0._Z9sumVectorPiS_,"a",@progbits
	.sectionflags	@""
	.align	4
.nv.constant0._Z9sumVectorPiS_:
	.zero		912


//--------------------- SYMBOLS --------------------------

	.type		.nv.reservedSmem.offset0,@object
	.size		.nv.reservedSmem.offset0,0x4
